//
// Generated by NVIDIA NVVM Compiler
//
// Compiler Build ID: CL-36424714
// Cuda compilation tools, release 13.0, V13.0.88
// Based on NVVM 20.0.0
//

.version 9.0
.target sm_100
.address_size 64

	// .globl	_Z6warmupv
.extern .func  (.param .b32 func_retval0) vprintf
(
	.param .b64 vprintf_param_0,
	.param .b64 vprintf_param_1
)
;
.global .align 1 .b8 $str[42] = {87, 97, 114, 109, 117, 112, 32, 99, 111, 109, 112, 108, 101, 116, 101, 46, 32, 66, 101, 103, 105, 110, 110, 105, 110, 103, 32, 98, 101, 110, 99, 104, 109, 97, 114, 107, 115, 46, 46, 46, 10};

.visible .entry _Z6warmupv()
{
	.reg .pred 	%p<2>;
	.reg .b32 	%r<8>;
	.reg .b64 	%rd<3>;

	mov.u32 	%r1, %ctaid.x;
	mov.u32 	%r2, %ntid.x;
	mul.lo.s32 	%r3, %r1, %r2;
	mov.u32 	%r4, %tid.x;
	neg.s32 	%r5, %r4;
	setp.ne.s32 	%p1, %r3, %r5;
	@%p1 bra 	$L__BB0_2;
	mov.u64 	%rd1, $str;
	cvta.global.u64 	%rd2, %rd1;
	{ // callseq 0, 0
	.param .b64 param0;
	st.param.b64 	[param0], %rd2;
	.param .b64 param1;
	st.param.b64 	[param1], 0;
	.param .b32 retval0;
	call.uni (retval0), 
	vprintf, 
	(
	param0, 
	param1
	);
	ld.param.b32 	%r6, [retval0];
	} // callseq 0
$L__BB0_2:
	ret;

}
	// .globl	_Z23strided_Access_analysisPKfPfii
.visible .entry _Z23strided_Access_analysisPKfPfii(
	.param .u64 .ptr .align 1 _Z23strided_Access_analysisPKfPfii_param_0,
	.param .u64 .ptr .align 1 _Z23strided_Access_analysisPKfPfii_param_1,
	.param .u32 _Z23strided_Access_analysisPKfPfii_param_2,
	.param .u32 _Z23strided_Access_analysisPKfPfii_param_3
)
{
	.reg .pred 	%p<2>;
	.reg .b32 	%r<8>;
	.reg .b32 	%f<2>;
	.reg .b64 	%rd<8>;

	ld.param.u64 	%rd1, [_Z23strided_Access_analysisPKfPfii_param_0];
	ld.param.u64 	%rd2, [_Z23strided_Access_analysisPKfPfii_param_1];
	ld.param.u32 	%r2, [_Z23strided_Access_analysisPKfPfii_param_2];
	ld.param.u32 	%r3, [_Z23strided_Access_analysisPKfPfii_param_3];
	mov.u32 	%r4, %ctaid.x;
	mov.u32 	%r5, %ntid.x;
	mov.u32 	%r6, %tid.x;
	mad.lo.s32 	%r7, %r4, %r5, %r6;
	mul.lo.s32 	%r1, %r3, %r7;
	setp.ge.s32 	%p1, %r1, %r2;
	@%p1 bra 	$L__BB1_2;
	cvta.to.global.u64 	%rd3, %rd1;
	cvta.to.global.u64 	%rd4, %rd2;
	mul.wide.s32 	%rd5, %r1, 4;
	add.s64 	%rd6, %rd3, %rd5;
	ld.global.nc.f32 	%f1, [%rd6];
	add.s64 	%rd7, %rd4, %rd5;
	st.global.f32 	[%rd7], %f1;
$L__BB1_2:
	ret;

}


// ===== COMPILED SASS (sm_100) =====

	.target	sm_100

	.elftype	@"ET_EXEC"


//--------------------- .note.nv.tkinfo           --------------------------
	.section	.note.nv.tkinfo,"",@"SHT_NOTE"
	.sectionflags	@"SHF_NOTE_NV_TKINFO"
	.tkinfo
        /*0018*/ 	.word	0x00000002
        /*0030*/ 	.string	""
        /*0030*/ 	.string	"ptxas"
        /*0030*/ 	.string	"Cuda compilation tools, release 13.0, V13.0.88"
        /*0030*/ 	.string	"Build cuda_13.0.r13.0/compiler.36424714_0"
        /*0030*/ 	.string	"-arch sm_100 -m 64 "



//--------------------- .note.nv.cuinfo           --------------------------
	.section	.note.nv.cuinfo,"",@"SHT_NOTE"
	.sectionflags	@"SHF_NOTE_NV_CUINFO"
        /*0018*/ 	.short	0x0002
        /*001a*/ 	.short	0x0064
        /*001c*/ 	.short	0x0082
	.zero		2


//--------------------- .nv.info                  --------------------------
	.section	.nv.info,"",@"SHT_CUDA_INFO"
	.align	4


	//----- nvinfo : EIATTR_REGCOUNT
	.align		4
        /*0000*/ 	.byte	0x04, 0x2f
        /*0002*/ 	.short	(.L_2 - .L_1)
	.align		4
.L_1:
        /*0004*/ 	.word	index@(_Z6warmupv)
        /*0008*/ 	.word	0x00000018


	//----- nvinfo : EIATTR_FRAME_SIZE
	.align		4
.L_2:
        /*000c*/ 	.byte	0x04, 0x11
        /*000e*/ 	.short	(.L_4 - .L_3)
	.align		4
.L_3:
        /*0010*/ 	.word	index@(_Z6warmupv)
        /*0014*/ 	.word	0x00000000


	//----- nvinfo : EIATTR_REGCOUNT
	.align		4
.L_4:
        /*0018*/ 	.byte	0x04, 0x2f
        /*001a*/ 	.short	(.L_6 - .L_5)
	.align		4
.L_5:
        /*001c*/ 	.word	index@(_Z23strided_Access_analysisPKfPfii)
        /*0020*/ 	.word	0x0000000a


	//----- nvinfo : EIATTR_FRAME_SIZE
	.align		4
.L_6:
        /*0024*/ 	.byte	0x04, 0x11
        /*0026*/ 	.short	(.L_8 - .L_7)
	.align		4
.L_7:
        /*0028*/ 	.word	index@(_Z23strided_Access_analysisPKfPfii)
        /*002c*/ 	.word	0x00000000


	//----- nvinfo : EIATTR_MIN_STACK_SIZE
	.align		4
.L_8:
        /*0030*/ 	.byte	0x04, 0x12
        /*0032*/ 	.short	(.L_10 - .L_9)
	.align		4
.L_9:
        /*0034*/ 	.word	index@(_Z23strided_Access_analysisPKfPfii)
        /*0038*/ 	.word	0x00000000


	//----- nvinfo : EIATTR_MIN_STACK_SIZE
	.align		4
.L_10:
        /*003c*/ 	.byte	0x04, 0x12
        /*003e*/ 	.short	(.L_12 - .L_11)
	.align		4
.L_11:
        /*0040*/ 	.word	index@(_Z6warmupv)
        /*0044*/ 	.word	0x00000000
.L_12:


//--------------------- .nv.compat                --------------------------
	.section	.nv.compat,"",@"SHT_CUDA_COMPAT_INFO"
	.align	4
        /*0000*/ 	.byte	0x02, 0x09, 0x00, 0x00, 0x02, 0x02, 0x01, 0x00, 0x02, 0x05, 0x05, 0x00, 0x03, 0x07, 0x01, 0x01
        /*0010*/ 	.byte	0x02, 0x03, 0x00, 0x00, 0x02, 0x06, 0x01, 0x00, 0x04, 0x0b, 0x08, 0x00, 0x09, 0x00, 0x00, 0x00
        /*0020*/ 	.byte	0x00, 0x00, 0x00, 0x00


//--------------------- .nv.info._Z23strided_Access_analysisPKfPfii --------------------------
	.section	.nv.info._Z23strided_Access_analysisPKfPfii,"",@"SHT_CUDA_INFO"
	.sectionflags	@""
	.align	4


	//----- nvinfo : EIATTR_CUDA_API_VERSION
	.align		4
        /*0000*/ 	.byte	0x04, 0x37
        /*0002*/ 	.short	(.L_14 - .L_13)
.L_13:
        /*0004*/ 	.word	0x00000082


	//----- nvinfo : EIATTR_KPARAM_INFO
	.align		4
.L_14:
        /*0008*/ 	.byte	0x04, 0x17
        /*000a*/ 	.short	(.L_16 - .L_15)
.L_15:
        /*000c*/ 	.word	0x00000000
        /*0010*/ 	.short	0x0003
        /*0012*/ 	.short	0x0014
        /*0014*/ 	.byte	0x00, 0xf0, 0x11, 0x00


	//----- nvinfo : EIATTR_KPARAM_INFO
	.align		4
.L_16:
        /*0018*/ 	.byte	0x04, 0x17
        /*001a*/ 	.short	(.L_18 - .L_17)
.L_17:
        /*001c*/ 	.word	0x00000000
        /*0020*/ 	.short	0x0002
        /*0022*/ 	.short	0x0010
        /*0024*/ 	.byte	0x00, 0xf0, 0x11, 0x00


	//----- nvinfo : EIATTR_KPARAM_INFO
	.align		4
.L_18:
        /*0028*/ 	.byte	0x04, 0x17
        /*002a*/ 	.short	(.L_20 - .L_19)
.L_19:
        /*002c*/ 	.word	0x00000000
        /*0030*/ 	.short	0x0001
        /*0032*/ 	.short	0x0008
        /*0034*/ 	.byte	0x00, 0xf5, 0x21, 0x00


	//----- nvinfo : EIATTR_KPARAM_INFO
	.align		4
.L_20:
        /*0038*/ 	.byte	0x04, 0x17
        /*003a*/ 	.short	(.L_22 - .L_21)
.L_21:
        /*003c*/ 	.word	0x00000000
        /*0040*/ 	.short	0x0000
        /*0042*/ 	.short	0x0000
        /*0044*/ 	.byte	0x00, 0xf5, 0x21, 0x00


	//----- nvinfo : EIATTR_SPARSE_MMA_MASK
	.align		4
.L_22:
        /*0048*/ 	.byte	0x03, 0x50
        /*004a*/ 	.short	0x0000


	//----- nvinfo : EIATTR_MAXREG_COUNT
	.align		4
        /*004c*/ 	.byte	0x03, 0x1b
        /*004e*/ 	.short	0x00ff


	//----- nvinfo : EIATTR_MERCURY_ISA_VERSION
	.align		4
        /*0050*/ 	.byte	0x03, 0x5f
        /*0052*/ 	.short	0x0101


	//----- nvinfo : EIATTR_VRC_CTA_INIT_COUNT
	.align		4
        /*0054*/ 	.byte	0x02, 0x4a
	.zero		1
	.zero		1


	//----- nvinfo : EIATTR_EXIT_INSTR_OFFSETS
	.align		4
        /*0058*/ 	.byte	0x04, 0x1c
        /*005a*/ 	.short	(.L_24 - .L_23)


	//   ....[0]....
.L_23:
        /*005c*/ 	.word	0x00000080


	//   ....[1]....
        /*0060*/ 	.word	0x00000100


	//----- nvinfo : EIATTR_CBANK_PARAM_SIZE
	.align		4
.L_24:
        /*0064*/ 	.byte	0x03, 0x19
        /*0066*/ 	.short	0x0018


	//----- nvinfo : EIATTR_PARAM_CBANK
	.align		4
        /*0068*/ 	.byte	0x04, 0x0a
        /*006a*/ 	.short	(.L_26 - .L_25)
	.align		4
.L_25:
        /*006c*/ 	.word	index@(.nv.constant0._Z23strided_Access_analysisPKfPfii)
        /*0070*/ 	.short	0x0380
        /*0072*/ 	.short	0x0018


	//----- nvinfo : EIATTR_SW_WAR
	.align		4
.L_26:
        /*0074*/ 	.byte	0x04, 0x36
        /*0076*/ 	.short	(.L_28 - .L_27)
.L_27:
        /*0078*/ 	.word	0x00000008
.L_28:


//--------------------- .nv.info._Z6warmupv       --------------------------
	.section	.nv.info._Z6warmupv,"",@"SHT_CUDA_INFO"
	.sectionflags	@""
	.align	4


	//----- nvinfo : EIATTR_CUDA_API_VERSION
	.align		4
        /*0000*/ 	.byte	0x04, 0x37
        /*0002*/ 	.short	(.L_30 - .L_29)
.L_29:
        /*0004*/ 	.word	0x00000082


	//----- nvinfo : EIATTR_SPARSE_MMA_MASK
	.align		4
.L_30:
        /*0008*/ 	.byte	0x03, 0x50
        /*000a*/ 	.short	0x0000


	//----- nvinfo : EIATTR_MAXREG_COUNT
	.align		4
        /*000c*/ 	.byte	0x03, 0x1b
        /*000e*/ 	.short	0x00ff


	//----- nvinfo : EIATTR_EXTERNS
	.align		4
        /*0010*/ 	.byte	0x04, 0x0f
        /*0012*/ 	.short	(.L_32 - .L_31)


	//   ....[0]....
	.align		4
.L_31:
        /*0014*/ 	.word	index@(vprintf)


	//----- nvinfo : EIATTR_MERCURY_ISA_VERSION
	.align		4
.L_32:
        /*0018*/ 	.byte	0x03, 0x5f
        /*001a*/ 	.short	0x0101


	//----- nvinfo : EIATTR_VRC_CTA_INIT_COUNT
	.align		4
        /*001c*/ 	.byte	0x02, 0x4a
	.zero		1
	.zero		1


	//----- nvinfo : EIATTR_SYSCALL_OFFSETS
	.align		4
        /*0020*/ 	.byte	0x04, 0x46
        /*0022*/ 	.short	(.L_34 - .L_33)


	//   ....[0]....
.L_33:
        /*0024*/ 	.word	0x000000f0


	//----- nvinfo : EIATTR_EXIT_INSTR_OFFSETS
	.align		4
.L_34:
        /*0028*/ 	.byte	0x04, 0x1c
        /*002a*/ 	.short	(.L_36 - .L_35)


	//   ....[0]....
.L_35:
        /*002c*/ 	.word	0x00000070


	//   ....[1]....
        /*0030*/ 	.word	0x00000100


	//----- nvinfo : EIATTR_CRS_STACK_SIZE
	.align		4
.L_36:
        /*0034*/ 	.byte	0x04, 0x1e
        /*0036*/ 	.short	(.L_38 - .L_37)
.L_37:
        /*0038*/ 	.word	0x00000000


	//----- nvinfo : EIATTR_SW_WAR
	.align		4
.L_38:
        /*003c*/ 	.byte	0x04, 0x36
        /*003e*/ 	.short	(.L_40 - .L_39)
.L_39:
        /*0040*/ 	.word	0x00000008
.L_40:


//--------------------- .nv.callgraph             --------------------------
	.section	.nv.callgraph,"",@"SHT_CUDA_CALLGRAPH"
	.align	4
	.sectionentsize	8
	.align		4
        /*0000*/ 	.word	0x00000000
	.align		4
        /*0004*/ 	.word	0xffffffff
	.align		4
        /*0008*/ 	.word	index@(_Z6warmupv)
	.align		4
        /*000c*/ 	.word	index@(vprintf)
	.align		4
        /*0010*/ 	.word	0x00000000
	.align		4
        /*0014*/ 	.word	0xfffffffe
	.align		4
        /*0018*/ 	.word	0x00000000
	.align		4
        /*001c*/ 	.word	0xfffffffd
	.align		4
        /*0020*/ 	.word	0x00000000
	.align		4
        /*0024*/ 	.word	0xfffffffc


//--------------------- .nv.constant4             --------------------------
	.section	.nv.constant4,"a",@progbits
	.align	8
	.align		8
.nv.constant4:
        /*0000*/ 	.dword	$str
	.align		8
        /*0008*/ 	.dword	vprintf


//--------------------- .text._Z23strided_Access_analysisPKfPfii --------------------------
	.section	.text._Z23strided_Access_analysisPKfPfii,"ax",@progbits
	.align	128
        .global         _Z23strided_Access_analysisPKfPfii
        .type           _Z23strided_Access_analysisPKfPfii,@function
        .size           _Z23strided_Access_analysisPKfPfii,(.L_x_3 - _Z23strided_Access_analysisPKfPfii)
        .other          _Z23strided_Access_analysisPKfPfii,@"STO_CUDA_ENTRY STV_DEFAULT"
_Z23strided_Access_analysisPKfPfii:
.text._Z23strided_Access_analysisPKfPfii:
[----:B------:R-:W-:Y:S01]  /*0000*/  LDC R1, c[0x0][0x37c] ;  /* 0x0000df00ff017b82 */ /* 0x000fe20000000800 */
[----:B------:R-:W0:Y:S07]  /*0010*/  S2R R3, SR_TID.X ;  /* 0x0000000000037919 */ /* 0x000e2e0000002100 */
[----:B------:R-:W0:Y:S01]  /*0020*/  S2UR UR4, SR_CTAID.X ;  /* 0x00000000000479c3 */ /* 0x000e220000002500 */
[----:B------:R-:W1:Y:S07]  /*0030*/  LDCU.64 UR6, c[0x0][0x390] ;  /* 0x00007200ff0677ac */ /* 0x000e6e0008000a00 */
[----:B------:R-:W0:Y:S02]  /*0040*/  LDC R0, c[0x0][0x360] ;  /* 0x0000d800ff007b82 */ /* 0x000e240000000800 */
[----:B0-----:R-:W-:-:S04]  /*0050*/  IMAD R0, R0, UR4, R3 ;  /* 0x0000000400007c24 */ /* 0x001fc8000f8e0203 */
[----:B-1----:R-:W-:-:S05]  /*0060*/  IMAD R7, R0, UR7, RZ ;  /* 0x0000000700077c24 */ /* 0x002fca000f8e02ff */
[----:B------:R-:W-:-:S13]  /*0070*/  ISETP.GE.AND P0, PT, R7, UR6, PT ;  /* 0x0000000607007c0c */ /* 0x000fda000bf06270 */
[----:B------:R-:W-:Y:S05]  /*0080*/  @P0 EXIT ;  /* 0x000000000000094d */ /* 0x000fea0003800000 */
[----:B------:R-:W0:Y:S01]  /*0090*/  LDC.64 R2, c[0x0][0x380] ;  /* 0x0000e000ff027b82 */ /* 0x000e220000000a00 */
[----:B------:R-:W1:Y:S07]  /*00a0*/  LDCU.64 UR4, c[0x0][0x358] ;  /* 0x00006b00ff0477ac */ /* 0x000e6e0008000a00 */
[----:B------:R-:W2:Y:S01]  /*00b0*/  LDC.64 R4, c[0x0][0x388] ;  /* 0x0000e200ff047b82 */ /* 0x000ea20000000a00 */
[----:B0-----:R-:W-:-:S06]  /*00c0*/  IMAD.WIDE R2, R7, 0x4, R2 ;  /* 0x0000000407027825 */ /* 0x001fcc00078e0202 */
[----:B-1----:R-:W3:Y:S01]  /*00d0*/  LDG.E.CONSTANT R3, desc[UR4][R2.64] ;  /* 0x0000000402037981 */ /* 0x002ee2000c1e9900 */
[----:B--2---:R-:W-:-:S05]  /*00e0*/  IMAD.WIDE R4, R7, 0x4, R4 ;  /* 0x0000000407047825 */ /* 0x004fca00078e0204 */
[----:B---3--:R-:W-:Y:S01]  /*00f0*/  STG.E desc[UR4][R4.64], R3 ;  /* 0x0000000304007986 */ /* 0x008fe2000c101904 */
[----:B------:R-:W-:Y:S05]  /*0100*/  EXIT ;  /* 0x000000000000794d */ /* 0x000fea0003800000 */
.L_x_0:
[----:B------:R-:W-:-:S00]  /*0110*/  BRA `(.L_x_0) ;  /* 0xfffffffc00fc7947 */ /* 0x000fc0000383ffff */
[----:B------:R-:W-:-:S00]  /*0120*/  NOP ;  /* 0x0000000000007918 */ /* 0x000fc00000000000 */
        /* <DEDUP_REMOVED lines=13> */
.L_x_3:


//--------------------- .text._Z6warmupv          --------------------------
	.section	.text._Z6warmupv,"ax",@progbits
	.align	128
        .global         _Z6warmupv
        .type           _Z6warmupv,@function
        .size           _Z6warmupv,(.L_x_4 - _Z6warmupv)
        .other          _Z6warmupv,@"STO_CUDA_ENTRY STV_DEFAULT"
_Z6warmupv:
.text._Z6warmupv:
[----:B------:R-:W0:Y:S01]  /*0000*/  LDC R1, c[0x0][0x37c] ;  /* 0x0000df00ff017b82 */ /* 0x000e220000000800 */
[----:B------:R-:W1:Y:S07]  /*0010*/  S2R R0, SR_TID.X ;  /* 0x0000000000007919 */ /* 0x000e6e0000002100 */
[----:B------:R-:W2:Y:S01]  /*0020*/  S2UR UR4, SR_CTAID.X ;  /* 0x00000000000479c3 */ /* 0x000ea20000002500 */
[----:B------:R-:W2:Y:S02]  /*0030*/  LDCU UR5, c[0x0][0x360] ;  /* 0x00006c00ff0577ac */ /* 0x000ea40008000800 */
[----:B--2---:R-:W-:Y:S01]  /*0040*/  UIMAD UR4, UR4, UR5, URZ ;  /* 0x00000005040472a4 */ /* 0x004fe2000f8e02ff */
[----:B-1----:R-:W-:-:S05]  /*0050*/  IMAD.MOV R0, RZ, RZ, -R0 ;  /* 0x000000ffff007224 */ /* 0x002fca00078e0a00 */
[----:B------:R-:W-:-:S13]  /*0060*/  ISETP.NE.AND P0, PT, R0, UR4, PT ;  /* 0x0000000400007c0c */ /* 0x000fda000bf05270 */
[----:B0-----:R-:W-:Y:S05]  /*0070*/  @P0 EXIT ;  /* 0x000000000000094d */ /* 0x001fea0003800000 */
[----:B------:R-:W-:Y:S01]  /*0080*/  MOV R0, 0x8 ;  /* 0x0000000800007802 */ /* 0x000fe20000000f00 */
[----:B------:R-:W0:Y:S01]  /*0090*/  LDCU.64 UR4, c[0x4][URZ] ;  /* 0x01000000ff0477ac */ /* 0x000e220008000a00 */
[----:B------:R-:W-:Y:S02]  /*00a0*/  CS2R R6, SRZ ;  /* 0x0000000000067805 */ /* 0x000fe4000001ff00 */
[----:B------:R1:W2:Y:S01]  /*00b0*/  LDC.64 R2, c[0x4][R0] ;  /* 0x0100000000027b82 */ /* 0x0002a20000000a00 */
[----:B0-----:R-:W-:Y:S02]  /*00c0*/  IMAD.U32 R4, RZ, RZ, UR4 ;  /* 0x00000004ff047e24 */ /* 0x001fe4000f8e00ff */
[----:B-1----:R-:W-:-:S07]  /*00d0*/  IMAD.U32 R5, RZ, RZ, UR5 ;  /* 0x00000005ff057e24 */ /* 0x002fce000f8e00ff */
[----:B------:R-:W-:-:S07]  /*00e0*/  LEPC R20, `(.L_x_1) ;  /* 0x000000001014794e */ /* 0x000fce0000000000 */
[----:B--2---:R-:W-:Y:S05]  /*00f0*/  CALL.ABS.NOINC R2 ;  /* 0x0000000002007343 */ /* 0x004fea0003c00000 */
.L_x_1:
[----:B------:R-:W-:Y:S05]  /*0100*/  EXIT ;  /* 0x000000000000794d */ /* 0x000fea0003800000 */
.L_x_2:
        /* <DEDUP_REMOVED lines=15> */
.L_x_4:


//--------------------- .nv.global.init           --------------------------
	.section	.nv.global.init,"aw",@progbits
.nv.global.init:
	.type		$str,@object
	.size		$str,(.L_0 - $str)
$str:
        /*0000*/ 	.byte	0x57, 0x61, 0x72, 0x6d, 0x75, 0x70, 0x20, 0x63, 0x6f, 0x6d, 0x70, 0x6c, 0x65, 0x74, 0x65, 0x2e
        /*0010*/ 	.byte	0x20, 0x42, 0x65, 0x67, 0x69, 0x6e, 0x6e, 0x69, 0x6e, 0x67, 0x20, 0x62, 0x65, 0x6e, 0x63, 0x68
        /*0020*/ 	.byte	0x6d, 0x61, 0x72, 0x6b, 0x73, 0x2e, 0x2e, 0x2e, 0x0a, 0x00
.L_0:


//--------------------- .nv.shared.reserved.0     --------------------------
	.section	.nv.shared.reserved.0,"aw",@nobits
	.weak		__nv_reservedSMEM_offset_0_alias
	.size		__nv_reservedSMEM_offset_0_alias, 0, 64
	.other		__nv_reservedSMEM_offset_0_alias,@"STO_CUDA_RESERVED_SHARED STV_DEFAULT"
__nv_reservedSMEM_offset_0_alias:
	.zero		0
	.zero		64


//--------------------- .nv.constant0._Z23strided_Access_analysisPKfPfii --------------------------
	.section	.nv.constant0._Z23strided_Access_analysisPKfPfii,"a",@progbits
	.sectionflags	@""
	.align	4
.nv.constant0._Z23strided_Access_analysisPKfPfii:
	.zero		920


//--------------------- .nv.constant0._Z6warmupv  --------------------------
	.section	.nv.constant0._Z6warmupv,"a",@progbits
	.sectionflags	@""
	.align	4
.nv.constant0._Z6warmupv:
	.zero		896


//--------------------- SYMBOLS --------------------------

	.type		.nv.reservedSmem.offset0,@object
	.size		.nv.reservedSmem.offset0,0x4
	.type		vprintf,@function
